//
// Generated by NVIDIA NVVM Compiler
//
// Compiler Build ID: CL-36424714
// Cuda compilation tools, release 13.0, V13.0.88
// Based on NVVM 20.0.0
//

.version 9.0
.target sm_100
.address_size 64

	// .globl	_Z6vecAddPfS_S_ii

.visible .entry _Z6vecAddPfS_S_ii(
	.param .u64 .ptr .align 1 _Z6vecAddPfS_S_ii_param_0,
	.param .u64 .ptr .align 1 _Z6vecAddPfS_S_ii_param_1,
	.param .u64 .ptr .align 1 _Z6vecAddPfS_S_ii_param_2,
	.param .u32 _Z6vecAddPfS_S_ii_param_3,
	.param .u32 _Z6vecAddPfS_S_ii_param_4
)
{
	.reg .pred 	%p<2>;
	.reg .b32 	%r<8>;
	.reg .b32 	%f<4>;
	.reg .b64 	%rd<11>;

	ld.param.u64 	%rd1, [_Z6vecAddPfS_S_ii_param_0];
	ld.param.u64 	%rd2, [_Z6vecAddPfS_S_ii_param_1];
	ld.param.u64 	%rd3, [_Z6vecAddPfS_S_ii_param_2];
	ld.param.u32 	%r2, [_Z6vecAddPfS_S_ii_param_3];
	ld.param.u32 	%r3, [_Z6vecAddPfS_S_ii_param_4];
	mov.u32 	%r4, %ctaid.x;
	mov.u32 	%r5, %ntid.x;
	mov.u32 	%r6, %tid.x;
	mad.lo.s32 	%r7, %r4, %r5, %r6;
	add.s32 	%r1, %r7, %r2;
	setp.ge.s32 	%p1, %r1, %r3;
	@%p1 bra 	$L__BB0_2;
	cvta.to.global.u64 	%rd4, %rd1;
	cvta.to.global.u64 	%rd5, %rd2;
	cvta.to.global.u64 	%rd6, %rd3;
	mul.wide.s32 	%rd7, %r1, 4;
	add.s64 	%rd8, %rd4, %rd7;
	ld.global.f32 	%f1, [%rd8];
	add.s64 	%rd9, %rd5, %rd7;
	ld.global.f32 	%f2, [%rd9];
	add.f32 	%f3, %f1, %f2;
	add.s64 	%rd10, %rd6, %rd7;
	st.global.f32 	[%rd10], %f3;
$L__BB0_2:
	ret;

}


// ===== COMPILED SASS (sm_100) =====

	.target	sm_100

	.elftype	@"ET_EXEC"


//--------------------- .note.nv.tkinfo           --------------------------
	.section	.note.nv.tkinfo,"",@"SHT_NOTE"
	.sectionflags	@"SHF_NOTE_NV_TKINFO"
	.tkinfo
        /*0018*/ 	.word	0x00000002
        /*0030*/ 	.string	""
        /*0030*/ 	.string	"ptxas"
        /*0030*/ 	.string	"Cuda compilation tools, release 13.0, V13.0.88"
        /*0030*/ 	.string	"Build cuda_13.0.r13.0/compiler.36424714_0"
        /*0030*/ 	.string	"-arch sm_100 -m 64 "



//--------------------- .note.nv.cuinfo           --------------------------
	.section	.note.nv.cuinfo,"",@"SHT_NOTE"
	.sectionflags	@"SHF_NOTE_NV_CUINFO"
        /*0018*/ 	.short	0x0002
        /*001a*/ 	.short	0x0064
        /*001c*/ 	.short	0x0082
	.zero		2


//--------------------- .nv.info                  --------------------------
	.section	.nv.info,"",@"SHT_CUDA_INFO"
	.align	4


	//----- nvinfo : EIATTR_REGCOUNT
	.align		4
        /*0000*/ 	.byte	0x04, 0x2f
        /*0002*/ 	.short	(.L_1 - .L_0)
	.align		4
.L_0:
        /*0004*/ 	.word	index@(_Z6vecAddPfS_S_ii)
        /*0008*/ 	.word	0x0000000c


	//----- nvinfo : EIATTR_FRAME_SIZE
	.align		4
.L_1:
        /*000c*/ 	.byte	0x04, 0x11
        /*000e*/ 	.short	(.L_3 - .L_2)
	.align		4
.L_2:
        /*0010*/ 	.word	index@(_Z6vecAddPfS_S_ii)
        /*0014*/ 	.word	0x00000000


	//----- nvinfo : EIATTR_MIN_STACK_SIZE
	.align		4
.L_3:
        /*0018*/ 	.byte	0x04, 0x12
        /*001a*/ 	.short	(.L_5 - .L_4)
	.align		4
.L_4:
        /*001c*/ 	.word	index@(_Z6vecAddPfS_S_ii)
        /*0020*/ 	.word	0x00000000
.L_5:


//--------------------- .nv.compat                --------------------------
	.section	.nv.compat,"",@"SHT_CUDA_COMPAT_INFO"
	.align	4
        /*0000*/ 	.byte	0x02, 0x09, 0x00, 0x00, 0x02, 0x02, 0x01, 0x00, 0x02, 0x05, 0x05, 0x00, 0x03, 0x07, 0x01, 0x01
        /*0010*/ 	.byte	0x02, 0x03, 0x00, 0x00, 0x02, 0x06, 0x01, 0x00, 0x04, 0x0b, 0x08, 0x00, 0x09, 0x00, 0x00, 0x00
        /*0020*/ 	.byte	0x00, 0x00, 0x00, 0x00


//--------------------- .nv.info._Z6vecAddPfS_S_ii --------------------------
	.section	.nv.info._Z6vecAddPfS_S_ii,"",@"SHT_CUDA_INFO"
	.sectionflags	@""
	.align	4


	//----- nvinfo : EIATTR_CUDA_API_VERSION
	.align		4
        /*0000*/ 	.byte	0x04, 0x37
        /*0002*/ 	.short	(.L_7 - .L_6)
.L_6:
        /*0004*/ 	.word	0x00000082


	//----- nvinfo : EIATTR_KPARAM_INFO
	.align		4
.L_7:
        /*0008*/ 	.byte	0x04, 0x17
        /*000a*/ 	.short	(.L_9 - .L_8)
.L_8:
        /*000c*/ 	.word	0x00000000
        /*0010*/ 	.short	0x0004
        /*0012*/ 	.short	0x001c
        /*0014*/ 	.byte	0x00, 0xf0, 0x11, 0x00


	//----- nvinfo : EIATTR_KPARAM_INFO
	.align		4
.L_9:
        /*0018*/ 	.byte	0x04, 0x17
        /*001a*/ 	.short	(.L_11 - .L_10)
.L_10:
        /*001c*/ 	.word	0x00000000
        /*0020*/ 	.short	0x0003
        /*0022*/ 	.short	0x0018
        /*0024*/ 	.byte	0x00, 0xf0, 0x11, 0x00


	//----- nvinfo : EIATTR_KPARAM_INFO
	.align		4
.L_11:
        /*0028*/ 	.byte	0x04, 0x17
        /*002a*/ 	.short	(.L_13 - .L_12)
.L_12:
        /*002c*/ 	.word	0x00000000
        /*0030*/ 	.short	0x0002
        /*0032*/ 	.short	0x0010
        /*0034*/ 	.byte	0x00, 0xf5, 0x21, 0x00


	//----- nvinfo : EIATTR_KPARAM_INFO
	.align		4
.L_13:
        /*0038*/ 	.byte	0x04, 0x17
        /*003a*/ 	.short	(.L_15 - .L_14)
.L_14:
        /*003c*/ 	.word	0x00000000
        /*0040*/ 	.short	0x0001
        /*0042*/ 	.short	0x0008
        /*0044*/ 	.byte	0x00, 0xf5, 0x21, 0x00


	//----- nvinfo : EIATTR_KPARAM_INFO
	.align		4
.L_15:
        /*0048*/ 	.byte	0x04, 0x17
        /*004a*/ 	.short	(.L_17 - .L_16)
.L_16:
        /*004c*/ 	.word	0x00000000
        /*0050*/ 	.short	0x0000
        /*0052*/ 	.short	0x0000
        /*0054*/ 	.byte	0x00, 0xf5, 0x21, 0x00


	//----- nvinfo : EIATTR_SPARSE_MMA_MASK
	.align		4
.L_17:
        /*0058*/ 	.byte	0x03, 0x50
        /*005a*/ 	.short	0x0000


	//----- nvinfo : EIATTR_MAXREG_COUNT
	.align		4
        /*005c*/ 	.byte	0x03, 0x1b
        /*005e*/ 	.short	0x00ff


	//----- nvinfo : EIATTR_MERCURY_ISA_VERSION
	.align		4
        /*0060*/ 	.byte	0x03, 0x5f
        /*0062*/ 	.short	0x0101


	//----- nvinfo : EIATTR_VRC_CTA_INIT_COUNT
	.align		4
        /*0064*/ 	.byte	0x02, 0x4a
	.zero		1
	.zero		1


	//----- nvinfo : EIATTR_EXIT_INSTR_OFFSETS
	.align		4
        /*0068*/ 	.byte	0x04, 0x1c
        /*006a*/ 	.short	(.L_19 - .L_18)


	//   ....[0]....
.L_18:
        /*006c*/ 	.word	0x00000080


	//   ....[1]....
        /*0070*/ 	.word	0x00000140


	//----- nvinfo : EIATTR_CBANK_PARAM_SIZE
	.align		4
.L_19:
        /*0074*/ 	.byte	0x03, 0x19
        /*0076*/ 	.short	0x0020


	//----- nvinfo : EIATTR_PARAM_CBANK
	.align		4
        /*0078*/ 	.byte	0x04, 0x0a
        /*007a*/ 	.short	(.L_21 - .L_20)
	.align		4
.L_20:
        /*007c*/ 	.word	index@(.nv.constant0._Z6vecAddPfS_S_ii)
        /*0080*/ 	.short	0x0380
        /*0082*/ 	.short	0x0020


	//----- nvinfo : EIATTR_SW_WAR
	.align		4
.L_21:
        /*0084*/ 	.byte	0x04, 0x36
        /*0086*/ 	.short	(.L_23 - .L_22)
.L_22:
        /*0088*/ 	.word	0x00000008
.L_23:


//--------------------- .nv.callgraph             --------------------------
	.section	.nv.callgraph,"",@"SHT_CUDA_CALLGRAPH"
	.align	4
	.sectionentsize	8
	.align		4
        /*0000*/ 	.word	0x00000000
	.align		4
        /*0004*/ 	.word	0xffffffff
	.align		4
        /*0008*/ 	.word	0x00000000
	.align		4
        /*000c*/ 	.word	0xfffffffe
	.align		4
        /*0010*/ 	.word	0x00000000
	.align		4
        /*0014*/ 	.word	0xfffffffd
	.align		4
        /*0018*/ 	.word	0x00000000
	.align		4
        /*001c*/ 	.word	0xfffffffc


//--------------------- .text._Z6vecAddPfS_S_ii   --------------------------
	.section	.text._Z6vecAddPfS_S_ii,"ax",@progbits
	.align	128
        .global         _Z6vecAddPfS_S_ii
        .type           _Z6vecAddPfS_S_ii,@function
        .size           _Z6vecAddPfS_S_ii,(.L_x_1 - _Z6vecAddPfS_S_ii)
        .other          _Z6vecAddPfS_S_ii,@"STO_CUDA_ENTRY STV_DEFAULT"
_Z6vecAddPfS_S_ii:
.text._Z6vecAddPfS_S_ii:
[----:B------:R-:W-:Y:S01]  /*0000*/  LDC R1, c[0x0][0x37c] ;  /* 0x0000df00ff017b82 */ /* 0x000fe20000000800 */
[----:B------:R-:W0:Y:S07]  /*0010*/  S2R R3, SR_TID.X ;  /* 0x0000000000037919 */ /* 0x000e2e0000002100 */
[----:B------:R-:W0:Y:S01]  /*0020*/  S2UR UR4, SR_CTAID.X ;  /* 0x00000000000479c3 */ /* 0x000e220000002500 */
[----:B------:R-:W1:Y:S07]  /*0030*/  LDCU.64 UR6, c[0x0][0x398] ;  /* 0x00007300ff0677ac */ /* 0x000e6e0008000a00 */
[----:B------:R-:W0:Y:S02]  /*0040*/  LDC R0, c[0x0][0x360] ;  /* 0x0000d800ff007b82 */ /* 0x000e240000000800 */
[----:B0-----:R-:W-:-:S05]  /*0050*/  IMAD R0, R0, UR4, R3 ;  /* 0x0000000400007c24 */ /* 0x001fca000f8e0203 */
[----:B-1----:R-:W-:-:S04]  /*0060*/  IADD3 R9, PT, PT, R0, UR6, RZ ;  /* 0x0000000600097c10 */ /* 0x002fc8000fffe0ff */
[----:B------:R-:W-:-:S13]  /*0070*/  ISETP.GE.AND P0, PT, R9, UR7, PT ;  /* 0x0000000709007c0c */ /* 0x000fda000bf06270 */
[----:B------:R-:W-:Y:S05]  /*0080*/  @P0 EXIT ;  /* 0x000000000000094d */ /* 0x000fea0003800000 */
[----:B------:R-:W0:Y:S01]  /*0090*/  LDC.64 R2, c[0x0][0x380] ;  /* 0x0000e000ff027b82 */ /* 0x000e220000000a00 */
[----:B------:R-:W1:Y:S07]  /*00a0*/  LDCU.64 UR4, c[0x0][0x358] ;  /* 0x00006b00ff0477ac */ /* 0x000e6e0008000a00 */
[----:B------:R-:W2:Y:S08]  /*00b0*/  LDC.64 R4, c[0x0][0x388] ;  /* 0x0000e200ff047b82 */ /* 0x000eb00000000a00 */
[----:B------:R-:W3:Y:S01]  /*00c0*/  LDC.64 R6, c[0x0][0x390] ;  /* 0x0000e400ff067b82 */ /* 0x000ee20000000a00 */
[----:B0-----:R-:W-:-:S06]  /*00d0*/  IMAD.WIDE R2, R9, 0x4, R2 ;  /* 0x0000000409027825 */ /* 0x001fcc00078e0202 */
[----:B-1----:R-:W4:Y:S01]  /*00e0*/  LDG.E R2, desc[UR4][R2.64] ;  /* 0x0000000402027981 */ /* 0x002f22000c1e1900 */
[----:B--2---:R-:W-:-:S06]  /*00f0*/  IMAD.WIDE R4, R9, 0x4, R4 ;  /* 0x0000000409047825 */ /* 0x004fcc00078e0204 */
[----:B------:R-:W4:Y:S01]  /*0100*/  LDG.E R5, desc[UR4][R4.64] ;  /* 0x0000000404057981 */ /* 0x000f22000c1e1900 */
[----:B---3--:R-:W-:-:S04]  /*0110*/  IMAD.WIDE R6, R9, 0x4, R6 ;  /* 0x0000000409067825 */ /* 0x008fc800078e0206 */
[----:B----4-:R-:W-:-:S05]  /*0120*/  FADD R9, R2, R5 ;  /* 0x0000000502097221 */ /* 0x010fca0000000000 */
[----:B------:R-:W-:Y:S01]  /*0130*/  STG.E desc[UR4][R6.64], R9 ;  /* 0x0000000906007986 */ /* 0x000fe2000c101904 */
[----:B------:R-:W-:Y:S05]  /*0140*/  EXIT ;  /* 0x000000000000794d */ /* 0x000fea0003800000 */
.L_x_0:
[----:B------:R-:W-:-:S00]  /*0150*/  BRA `(.L_x_0) ;  /* 0xfffffffc00fc7947 */ /* 0x000fc0000383ffff */
[----:B------:R-:W-:-:S00]  /*0160*/  NOP ;  /* 0x0000000000007918 */ /* 0x000fc00000000000 */
        /* <DEDUP_REMOVED lines=9> */
.L_x_1:


//--------------------- .nv.shared.reserved.0     --------------------------
	.section	.nv.shared.reserved.0,"aw",@nobits
	.weak		__nv_reservedSMEM_offset_0_alias
	.size		__nv_reservedSMEM_offset_0_alias, 0, 64
	.other		__nv_reservedSMEM_offset_0_alias,@"STO_CUDA_RESERVED_SHARED STV_DEFAULT"
__nv_reservedSMEM_offset_0_alias:
	.zero		0
	.zero		64


//--------------------- .nv.constant0._Z6vecAddPfS_S_ii --------------------------
	.section	.nv.constant0._Z6vecAddPfS_S_ii,"a",@progbits
	.sectionflags	@""
	.align	4
.nv.constant0._Z6vecAddPfS_S_ii:
	.zero		928


//--------------------- SYMBOLS --------------------------

	.type		.nv.reservedSmem.offset0,@object
	.size		.nv.reservedSmem.offset0,0x4
